//
// Generated by NVIDIA NVVM Compiler
//
// Compiler Build ID: CL-36424714
// Cuda compilation tools, release 13.0, V13.0.88
// Based on NVVM 20.0.0
//

.version 9.0
.target sm_100
.address_size 64

	// .globl	_Z3addPiS_ii

.visible .entry _Z3addPiS_ii(
	.param .u64 .ptr .align 1 _Z3addPiS_ii_param_0,
	.param .u64 .ptr .align 1 _Z3addPiS_ii_param_1,
	.param .u32 _Z3addPiS_ii_param_2,
	.param .u32 _Z3addPiS_ii_param_3
)
{
	.local .align 16 .b8 	__local_depot0[400];
	.reg .b64 	%SP;
	.reg .b64 	%SPL;
	.reg .pred 	%p<48>;
	.reg .b32 	%r<219>;
	.reg .b64 	%rd<74>;

	mov.u64 	%SPL, __local_depot0;
	ld.param.u64 	%rd4, [_Z3addPiS_ii_param_0];
	ld.param.u64 	%rd5, [_Z3addPiS_ii_param_1];
	ld.param.u32 	%r44, [_Z3addPiS_ii_param_2];
	ld.param.u32 	%r46, [_Z3addPiS_ii_param_3];
	cvta.to.global.u64 	%rd1, %rd5;
	cvta.to.global.u64 	%rd2, %rd4;
	mov.u32 	%r47, %tid.x;
	mov.u32 	%r48, %tid.y;
	setp.ne.s32 	%p1, %r47, 0;
	add.s32 	%r49, %r44, -1;
	setp.ne.s32 	%p2, %r47, %r49;
	and.pred  	%p3, %p1, %p2;
	setp.ne.s32 	%p4, %r48, 0;
	and.pred  	%p5, %p4, %p3;
	add.s32 	%r50, %r46, -1;
	setp.ne.s32 	%p6, %r48, %r50;
	and.pred  	%p7, %p5, %p6;
	@%p7 bra 	$L__BB0_2;
	mad.lo.s32 	%r198, %r46, %r47, %r48;
	mul.wide.s32 	%rd71, %r198, 4;
	add.s64 	%rd72, %rd2, %rd71;
	ld.global.u32 	%r199, [%rd72];
	add.s64 	%rd73, %rd1, %rd71;
	st.global.u32 	[%rd73], %r199;
	bra.uni 	$L__BB0_20;
$L__BB0_2:
	mad.lo.s32 	%r3, %r46, %r47, %r48;
	mul.wide.s32 	%rd6, %r3, 4;
	add.s64 	%rd7, %rd2, %rd6;
	ld.global.u32 	%r202, [%rd7];
	add.u64 	%rd3, %SPL, 0;
	setp.lt.s32 	%p8, %r202, 1;
	mov.b32 	%r200, 0;
	@%p8 bra 	$L__BB0_5;
	mov.b32 	%r201, 0;
$L__BB0_4:
	and.b32  	%r53, %r202, 1;
	add.s32 	%r200, %r201, 1;
	mul.wide.u32 	%rd9, %r201, 4;
	add.s64 	%rd10, %rd3, %rd9;
	st.local.u32 	[%rd10], %r53;
	shr.u32 	%r12, %r202, 1;
	setp.lt.u32 	%p9, %r202, 2;
	mov.u32 	%r201, %r200;
	mov.u32 	%r202, %r12;
	@%p9 bra 	$L__BB0_5;
	bra.uni 	$L__BB0_4;
$L__BB0_5:
	setp.lt.s32 	%p10, %r200, 1;
	mov.b32 	%r218, 0;
	@%p10 bra 	$L__BB0_19;
	and.b32  	%r6, %r200, 15;
	setp.lt.u32 	%p11, %r200, 16;
	mov.b32 	%r218, 0;
	mov.u32 	%r210, %r200;
	@%p11 bra 	$L__BB0_10;
	add.s32 	%r204, %r200, -8;
	and.b32  	%r58, %r200, -16;
	neg.s32 	%r203, %r58;
	mov.b32 	%r218, 0;
$L__BB0_8:
	.pragma "nounroll";
	add.s32 	%r59, %r204, 7;
	mul.lo.s32 	%r60, %r218, 10;
	mul.wide.u32 	%rd11, %r59, 4;
	add.s64 	%rd12, %rd3, %rd11;
	ld.local.u32 	%r61, [%rd12];
	setp.eq.s32 	%p12, %r61, 0;
	selp.u32 	%r62, 1, 0, %p12;
	or.b32  	%r63, %r60, %r62;
	add.s32 	%r64, %r204, 6;
	mul.lo.s32 	%r65, %r63, 10;
	mul.wide.u32 	%rd13, %r64, 4;
	add.s64 	%rd14, %rd3, %rd13;
	ld.local.u32 	%r66, [%rd14];
	setp.eq.s32 	%p13, %r66, 0;
	selp.u32 	%r67, 1, 0, %p13;
	or.b32  	%r68, %r65, %r67;
	add.s32 	%r69, %r204, 5;
	mul.lo.s32 	%r70, %r68, 10;
	mul.wide.u32 	%rd15, %r69, 4;
	add.s64 	%rd16, %rd3, %rd15;
	ld.local.u32 	%r71, [%rd16];
	setp.eq.s32 	%p14, %r71, 0;
	selp.u32 	%r72, 1, 0, %p14;
	or.b32  	%r73, %r70, %r72;
	add.s32 	%r74, %r204, 4;
	mul.lo.s32 	%r75, %r73, 10;
	mul.wide.u32 	%rd17, %r74, 4;
	add.s64 	%rd18, %rd3, %rd17;
	ld.local.u32 	%r76, [%rd18];
	setp.eq.s32 	%p15, %r76, 0;
	selp.u32 	%r77, 1, 0, %p15;
	or.b32  	%r78, %r75, %r77;
	add.s32 	%r79, %r204, 3;
	mul.lo.s32 	%r80, %r78, 10;
	mul.wide.u32 	%rd19, %r79, 4;
	add.s64 	%rd20, %rd3, %rd19;
	ld.local.u32 	%r81, [%rd20];
	setp.eq.s32 	%p16, %r81, 0;
	selp.u32 	%r82, 1, 0, %p16;
	or.b32  	%r83, %r80, %r82;
	add.s32 	%r84, %r204, 2;
	mul.lo.s32 	%r85, %r83, 10;
	mul.wide.u32 	%rd21, %r84, 4;
	add.s64 	%rd22, %rd3, %rd21;
	ld.local.u32 	%r86, [%rd22];
	setp.eq.s32 	%p17, %r86, 0;
	selp.u32 	%r87, 1, 0, %p17;
	or.b32  	%r88, %r85, %r87;
	add.s32 	%r89, %r204, 1;
	mul.lo.s32 	%r90, %r88, 10;
	mul.wide.u32 	%rd23, %r89, 4;
	add.s64 	%rd24, %rd3, %rd23;
	ld.local.u32 	%r91, [%rd24];
	setp.eq.s32 	%p18, %r91, 0;
	selp.u32 	%r92, 1, 0, %p18;
	or.b32  	%r93, %r90, %r92;
	add.s32 	%r94, %r204, -8;
	mul.lo.s32 	%r95, %r93, 10;
	mul.wide.u32 	%rd25, %r204, 4;
	add.s64 	%rd26, %rd3, %rd25;
	ld.local.u32 	%r96, [%rd26];
	setp.eq.s32 	%p19, %r96, 0;
	selp.u32 	%r97, 1, 0, %p19;
	or.b32  	%r98, %r95, %r97;
	add.s32 	%r99, %r204, -1;
	mul.lo.s32 	%r100, %r98, 10;
	mul.wide.u32 	%rd27, %r99, 4;
	add.s64 	%rd28, %rd3, %rd27;
	ld.local.u32 	%r101, [%rd28];
	setp.eq.s32 	%p20, %r101, 0;
	selp.u32 	%r102, 1, 0, %p20;
	or.b32  	%r103, %r100, %r102;
	add.s32 	%r104, %r204, -2;
	mul.lo.s32 	%r105, %r103, 10;
	mul.wide.u32 	%rd29, %r104, 4;
	add.s64 	%rd30, %rd3, %rd29;
	ld.local.u32 	%r106, [%rd30];
	setp.eq.s32 	%p21, %r106, 0;
	selp.u32 	%r107, 1, 0, %p21;
	or.b32  	%r108, %r105, %r107;
	add.s32 	%r109, %r204, -3;
	mul.lo.s32 	%r110, %r108, 10;
	mul.wide.u32 	%rd31, %r109, 4;
	add.s64 	%rd32, %rd3, %rd31;
	ld.local.u32 	%r111, [%rd32];
	setp.eq.s32 	%p22, %r111, 0;
	selp.u32 	%r112, 1, 0, %p22;
	or.b32  	%r113, %r110, %r112;
	add.s32 	%r114, %r204, -4;
	mul.lo.s32 	%r115, %r113, 10;
	mul.wide.u32 	%rd33, %r114, 4;
	add.s64 	%rd34, %rd3, %rd33;
	ld.local.u32 	%r116, [%rd34];
	setp.eq.s32 	%p23, %r116, 0;
	selp.u32 	%r117, 1, 0, %p23;
	or.b32  	%r118, %r115, %r117;
	add.s32 	%r119, %r204, -5;
	mul.lo.s32 	%r120, %r118, 10;
	mul.wide.u32 	%rd35, %r119, 4;
	add.s64 	%rd36, %rd3, %rd35;
	ld.local.u32 	%r121, [%rd36];
	setp.eq.s32 	%p24, %r121, 0;
	selp.u32 	%r122, 1, 0, %p24;
	or.b32  	%r123, %r120, %r122;
	add.s32 	%r124, %r204, -6;
	mul.lo.s32 	%r125, %r123, 10;
	mul.wide.u32 	%rd37, %r124, 4;
	add.s64 	%rd38, %rd3, %rd37;
	ld.local.u32 	%r126, [%rd38];
	setp.eq.s32 	%p25, %r126, 0;
	selp.u32 	%r127, 1, 0, %p25;
	or.b32  	%r128, %r125, %r127;
	add.s32 	%r129, %r204, -7;
	mul.lo.s32 	%r130, %r128, 10;
	mul.wide.u32 	%rd39, %r129, 4;
	add.s64 	%rd40, %rd3, %rd39;
	ld.local.u32 	%r131, [%rd40];
	setp.eq.s32 	%p26, %r131, 0;
	selp.u32 	%r132, 1, 0, %p26;
	or.b32  	%r133, %r130, %r132;
	mul.lo.s32 	%r134, %r133, 10;
	mul.wide.u32 	%rd41, %r94, 4;
	add.s64 	%rd42, %rd3, %rd41;
	ld.local.u32 	%r135, [%rd42];
	setp.eq.s32 	%p27, %r135, 0;
	selp.u32 	%r136, 1, 0, %p27;
	or.b32  	%r218, %r134, %r136;
	add.s32 	%r204, %r204, -16;
	add.s32 	%r203, %r203, 16;
	setp.ne.s32 	%p28, %r203, 0;
	@%p28 bra 	$L__BB0_8;
	add.s32 	%r210, %r204, 8;
$L__BB0_10:
	setp.eq.s32 	%p29, %r6, 0;
	@%p29 bra 	$L__BB0_19;
	and.b32  	%r23, %r200, 7;
	setp.lt.u32 	%p30, %r6, 8;
	@%p30 bra 	$L__BB0_13;
	add.s32 	%r138, %r210, -1;
	mul.lo.s32 	%r139, %r218, 10;
	mul.wide.u32 	%rd43, %r138, 4;
	add.s64 	%rd44, %rd3, %rd43;
	ld.local.u32 	%r140, [%rd44];
	setp.eq.s32 	%p31, %r140, 0;
	selp.u32 	%r141, 1, 0, %p31;
	or.b32  	%r142, %r139, %r141;
	add.s32 	%r143, %r210, -2;
	mul.lo.s32 	%r144, %r142, 10;
	mul.wide.u32 	%rd45, %r143, 4;
	add.s64 	%rd46, %rd3, %rd45;
	ld.local.u32 	%r145, [%rd46];
	setp.eq.s32 	%p32, %r145, 0;
	selp.u32 	%r146, 1, 0, %p32;
	or.b32  	%r147, %r144, %r146;
	add.s32 	%r148, %r210, -3;
	mul.lo.s32 	%r149, %r147, 10;
	mul.wide.u32 	%rd47, %r148, 4;
	add.s64 	%rd48, %rd3, %rd47;
	ld.local.u32 	%r150, [%rd48];
	setp.eq.s32 	%p33, %r150, 0;
	selp.u32 	%r151, 1, 0, %p33;
	or.b32  	%r152, %r149, %r151;
	add.s32 	%r153, %r210, -4;
	mul.lo.s32 	%r154, %r152, 10;
	mul.wide.u32 	%rd49, %r153, 4;
	add.s64 	%rd50, %rd3, %rd49;
	ld.local.u32 	%r155, [%rd50];
	setp.eq.s32 	%p34, %r155, 0;
	selp.u32 	%r156, 1, 0, %p34;
	or.b32  	%r157, %r154, %r156;
	add.s32 	%r158, %r210, -5;
	mul.lo.s32 	%r159, %r157, 10;
	mul.wide.u32 	%rd51, %r158, 4;
	add.s64 	%rd52, %rd3, %rd51;
	ld.local.u32 	%r160, [%rd52];
	setp.eq.s32 	%p35, %r160, 0;
	selp.u32 	%r161, 1, 0, %p35;
	or.b32  	%r162, %r159, %r161;
	add.s32 	%r163, %r210, -6;
	mul.lo.s32 	%r164, %r162, 10;
	mul.wide.u32 	%rd53, %r163, 4;
	add.s64 	%rd54, %rd3, %rd53;
	ld.local.u32 	%r165, [%rd54];
	setp.eq.s32 	%p36, %r165, 0;
	selp.u32 	%r166, 1, 0, %p36;
	or.b32  	%r167, %r164, %r166;
	add.s32 	%r168, %r210, -7;
	mul.lo.s32 	%r169, %r167, 10;
	mul.wide.u32 	%rd55, %r168, 4;
	add.s64 	%rd56, %rd3, %rd55;
	ld.local.u32 	%r170, [%rd56];
	setp.eq.s32 	%p37, %r170, 0;
	selp.u32 	%r171, 1, 0, %p37;
	or.b32  	%r172, %r169, %r171;
	add.s32 	%r210, %r210, -8;
	mul.lo.s32 	%r173, %r172, 10;
	mul.wide.u32 	%rd57, %r210, 4;
	add.s64 	%rd58, %rd3, %rd57;
	ld.local.u32 	%r174, [%rd58];
	setp.eq.s32 	%p38, %r174, 0;
	selp.u32 	%r175, 1, 0, %p38;
	or.b32  	%r218, %r173, %r175;
$L__BB0_13:
	setp.eq.s32 	%p39, %r23, 0;
	@%p39 bra 	$L__BB0_19;
	and.b32  	%r29, %r200, 3;
	setp.lt.u32 	%p40, %r23, 4;
	@%p40 bra 	$L__BB0_16;
	add.s32 	%r177, %r210, -1;
	mul.lo.s32 	%r178, %r218, 10;
	mul.wide.u32 	%rd59, %r177, 4;
	add.s64 	%rd60, %rd3, %rd59;
	ld.local.u32 	%r179, [%rd60];
	setp.eq.s32 	%p41, %r179, 0;
	selp.u32 	%r180, 1, 0, %p41;
	or.b32  	%r181, %r178, %r180;
	add.s32 	%r182, %r210, -2;
	mul.lo.s32 	%r183, %r181, 10;
	mul.wide.u32 	%rd61, %r182, 4;
	add.s64 	%rd62, %rd3, %rd61;
	ld.local.u32 	%r184, [%rd62];
	setp.eq.s32 	%p42, %r184, 0;
	selp.u32 	%r185, 1, 0, %p42;
	or.b32  	%r186, %r183, %r185;
	add.s32 	%r187, %r210, -3;
	mul.lo.s32 	%r188, %r186, 10;
	mul.wide.u32 	%rd63, %r187, 4;
	add.s64 	%rd64, %rd3, %rd63;
	ld.local.u32 	%r189, [%rd64];
	setp.eq.s32 	%p43, %r189, 0;
	selp.u32 	%r190, 1, 0, %p43;
	or.b32  	%r191, %r188, %r190;
	add.s32 	%r210, %r210, -4;
	mul.lo.s32 	%r192, %r191, 10;
	mul.wide.u32 	%rd65, %r210, 4;
	add.s64 	%rd66, %rd3, %rd65;
	ld.local.u32 	%r193, [%rd66];
	setp.eq.s32 	%p44, %r193, 0;
	selp.u32 	%r194, 1, 0, %p44;
	or.b32  	%r218, %r192, %r194;
$L__BB0_16:
	setp.eq.s32 	%p45, %r29, 0;
	@%p45 bra 	$L__BB0_19;
	neg.s32 	%r215, %r29;
$L__BB0_18:
	.pragma "nounroll";
	add.s32 	%r210, %r210, -1;
	mul.lo.s32 	%r195, %r218, 10;
	mul.wide.u32 	%rd67, %r210, 4;
	add.s64 	%rd68, %rd3, %rd67;
	ld.local.u32 	%r196, [%rd68];
	setp.eq.s32 	%p46, %r196, 0;
	selp.u32 	%r197, 1, 0, %p46;
	or.b32  	%r218, %r195, %r197;
	add.s32 	%r215, %r215, 1;
	setp.ne.s32 	%p47, %r215, 0;
	@%p47 bra 	$L__BB0_18;
$L__BB0_19:
	add.s64 	%rd70, %rd1, %rd6;
	st.global.u32 	[%rd70], %r218;
$L__BB0_20:
	ret;

}


// ===== COMPILED SASS (sm_100) =====

	.target	sm_100

	.elftype	@"ET_EXEC"


//--------------------- .note.nv.tkinfo           --------------------------
	.section	.note.nv.tkinfo,"",@"SHT_NOTE"
	.sectionflags	@"SHF_NOTE_NV_TKINFO"
	.tkinfo
        /*0018*/ 	.word	0x00000002
        /*0030*/ 	.string	""
        /*0030*/ 	.string	"ptxas"
        /*0030*/ 	.string	"Cuda compilation tools, release 13.0, V13.0.88"
        /*0030*/ 	.string	"Build cuda_13.0.r13.0/compiler.36424714_0"
        /*0030*/ 	.string	"-arch sm_100 -m 64 "



//--------------------- .note.nv.cuinfo           --------------------------
	.section	.note.nv.cuinfo,"",@"SHT_NOTE"
	.sectionflags	@"SHF_NOTE_NV_CUINFO"
        /*0018*/ 	.short	0x0002
        /*001a*/ 	.short	0x0064
        /*001c*/ 	.short	0x0082
	.zero		2


//--------------------- .nv.info                  --------------------------
	.section	.nv.info,"",@"SHT_CUDA_INFO"
	.align	4


	//----- nvinfo : EIATTR_REGCOUNT
	.align		4
        /*0000*/ 	.byte	0x04, 0x2f
        /*0002*/ 	.short	(.L_1 - .L_0)
	.align		4
.L_0:
        /*0004*/ 	.word	index@(_Z3addPiS_ii)
        /*0008*/ 	.word	0x0000001d


	//----- nvinfo : EIATTR_FRAME_SIZE
	.align		4
.L_1:
        /*000c*/ 	.byte	0x04, 0x11
        /*000e*/ 	.short	(.L_3 - .L_2)
	.align		4
.L_2:
        /*0010*/ 	.word	index@(_Z3addPiS_ii)
        /*0014*/ 	.word	0x00000190


	//----- nvinfo : EIATTR_MIN_STACK_SIZE
	.align		4
.L_3:
        /*0018*/ 	.byte	0x04, 0x12
        /*001a*/ 	.short	(.L_5 - .L_4)
	.align		4
.L_4:
        /*001c*/ 	.word	index@(_Z3addPiS_ii)
        /*0020*/ 	.word	0x00000190
.L_5:


//--------------------- .nv.compat                --------------------------
	.section	.nv.compat,"",@"SHT_CUDA_COMPAT_INFO"
	.align	4
        /*0000*/ 	.byte	0x02, 0x09, 0x00, 0x00, 0x02, 0x02, 0x01, 0x00, 0x02, 0x05, 0x05, 0x00, 0x03, 0x07, 0x01, 0x01
        /*0010*/ 	.byte	0x02, 0x03, 0x00, 0x00, 0x02, 0x06, 0x01, 0x00, 0x04, 0x0b, 0x08, 0x00, 0x09, 0x00, 0x00, 0x00
        /*0020*/ 	.byte	0x00, 0x00, 0x00, 0x00


//--------------------- .nv.info._Z3addPiS_ii     --------------------------
	.section	.nv.info._Z3addPiS_ii,"",@"SHT_CUDA_INFO"
	.sectionflags	@""
	.align	4


	//----- nvinfo : EIATTR_CUDA_API_VERSION
	.align		4
        /*0000*/ 	.byte	0x04, 0x37
        /*0002*/ 	.short	(.L_7 - .L_6)
.L_6:
        /*0004*/ 	.word	0x00000082


	//----- nvinfo : EIATTR_KPARAM_INFO
	.align		4
.L_7:
        /*0008*/ 	.byte	0x04, 0x17
        /*000a*/ 	.short	(.L_9 - .L_8)
.L_8:
        /*000c*/ 	.word	0x00000000
        /*0010*/ 	.short	0x0003
        /*0012*/ 	.short	0x0014
        /*0014*/ 	.byte	0x00, 0xf0, 0x11, 0x00


	//----- nvinfo : EIATTR_KPARAM_INFO
	.align		4
.L_9:
        /*0018*/ 	.byte	0x04, 0x17
        /*001a*/ 	.short	(.L_11 - .L_10)
.L_10:
        /*001c*/ 	.word	0x00000000
        /*0020*/ 	.short	0x0002
        /*0022*/ 	.short	0x0010
        /*0024*/ 	.byte	0x00, 0xf0, 0x11, 0x00


	//----- nvinfo : EIATTR_KPARAM_INFO
	.align		4
.L_11:
        /*0028*/ 	.byte	0x04, 0x17
        /*002a*/ 	.short	(.L_13 - .L_12)
.L_12:
        /*002c*/ 	.word	0x00000000
        /*0030*/ 	.short	0x0001
        /*0032*/ 	.short	0x0008
        /*0034*/ 	.byte	0x00, 0xf5, 0x21, 0x00


	//----- nvinfo : EIATTR_KPARAM_INFO
	.align		4
.L_13:
        /*0038*/ 	.byte	0x04, 0x17
        /*003a*/ 	.short	(.L_15 - .L_14)
.L_14:
        /*003c*/ 	.word	0x00000000
        /*0040*/ 	.short	0x0000
        /*0042*/ 	.short	0x0000
        /*0044*/ 	.byte	0x00, 0xf5, 0x21, 0x00


	//----- nvinfo : EIATTR_SPARSE_MMA_MASK
	.align		4
.L_15:
        /*0048*/ 	.byte	0x03, 0x50
        /*004a*/ 	.short	0x0000


	//----- nvinfo : EIATTR_MAXREG_COUNT
	.align		4
        /*004c*/ 	.byte	0x03, 0x1b
        /*004e*/ 	.short	0x00ff


	//----- nvinfo : EIATTR_MERCURY_ISA_VERSION
	.align		4
        /*0050*/ 	.byte	0x03, 0x5f
        /*0052*/ 	.short	0x0101


	//----- nvinfo : EIATTR_VRC_CTA_INIT_COUNT
	.align		4
        /*0054*/ 	.byte	0x02, 0x4a
	.zero		1
	.zero		1


	//----- nvinfo : EIATTR_EXIT_INSTR_OFFSETS
	.align		4
        /*0058*/ 	.byte	0x04, 0x1c
        /*005a*/ 	.short	(.L_17 - .L_16)


	//   ....[0]....
.L_16:
        /*005c*/ 	.word	0x00000140


	//   ....[1]....
        /*0060*/ 	.word	0x00001040


	//----- nvinfo : EIATTR_CRS_STACK_SIZE
	.align		4
.L_17:
        /*0064*/ 	.byte	0x04, 0x1e
        /*0066*/ 	.short	(.L_19 - .L_18)
.L_18:
        /*0068*/ 	.word	0x00000000


	//----- nvinfo : EIATTR_CBANK_PARAM_SIZE
	.align		4
.L_19:
        /*006c*/ 	.byte	0x03, 0x19
        /*006e*/ 	.short	0x0018


	//----- nvinfo : EIATTR_PARAM_CBANK
	.align		4
        /*0070*/ 	.byte	0x04, 0x0a
        /*0072*/ 	.short	(.L_21 - .L_20)
	.align		4
.L_20:
        /*0074*/ 	.word	index@(.nv.constant0._Z3addPiS_ii)
        /*0078*/ 	.short	0x0380
        /*007a*/ 	.short	0x0018


	//----- nvinfo : EIATTR_SW_WAR
	.align		4
.L_21:
        /*007c*/ 	.byte	0x04, 0x36
        /*007e*/ 	.short	(.L_23 - .L_22)
.L_22:
        /*0080*/ 	.word	0x00000008
.L_23:


//--------------------- .nv.callgraph             --------------------------
	.section	.nv.callgraph,"",@"SHT_CUDA_CALLGRAPH"
	.align	4
	.sectionentsize	8
	.align		4
        /*0000*/ 	.word	0x00000000
	.align		4
        /*0004*/ 	.word	0xffffffff
	.align		4
        /*0008*/ 	.word	0x00000000
	.align		4
        /*000c*/ 	.word	0xfffffffe
	.align		4
        /*0010*/ 	.word	0x00000000
	.align		4
        /*0014*/ 	.word	0xfffffffd
	.align		4
        /*0018*/ 	.word	0x00000000
	.align		4
        /*001c*/ 	.word	0xfffffffc


//--------------------- .text._Z3addPiS_ii        --------------------------
	.section	.text._Z3addPiS_ii,"ax",@progbits
	.align	128
        .global         _Z3addPiS_ii
        .type           _Z3addPiS_ii,@function
        .size           _Z3addPiS_ii,(.L_x_17 - _Z3addPiS_ii)
        .other          _Z3addPiS_ii,@"STO_CUDA_ENTRY STV_DEFAULT"
_Z3addPiS_ii:
.text._Z3addPiS_ii:
[----:B------:R-:W0:Y:S01]  /*0000*/  LDC R1, c[0x0][0x37c] ;  /* 0x0000df00ff017b82 */ /* 0x000e220000000800 */
[----:B------:R-:W1:Y:S01]  /*0010*/  S2R R0, SR_TID.X ;  /* 0x0000000000007919 */ /* 0x000e620000002100 */
[----:B------:R-:W2:Y:S01]  /*0020*/  LDCU.64 UR4, c[0x0][0x390] ;  /* 0x00007200ff0477ac */ /* 0x000ea20008000a00 */
[----:B0-----:R-:W-:Y:S01]  /*0030*/  VIADD R1, R1, 0xfffffe70 ;  /* 0xfffffe7001017836 */ /* 0x001fe20000000000 */
[----:B------:R-:W0:Y:S01]  /*0040*/  S2R R7, SR_TID.Y ;  /* 0x0000000000077919 */ /* 0x000e220000002200 */
[----:B------:R-:W3:Y:S01]  /*0050*/  LDCU.64 UR6, c[0x0][0x358] ;  /* 0x00006b00ff0677ac */ /* 0x000ee20008000a00 */
[----:B--2---:R-:W-:-:S06]  /*0060*/  UIADD3 UR4, UPT, UPT, UR4, -0x1, URZ ;  /* 0xffffffff04047890 */ /* 0x004fcc000fffe0ff */
[----:B-1----:R-:W-:Y:S01]  /*0070*/  ISETP.NE.AND P0, PT, R0, UR4, PT ;  /* 0x0000000400007c0c */ /* 0x002fe2000bf05270 */
[----:B------:R-:W-:-:S03]  /*0080*/  UIADD3 UR4, UPT, UPT, UR5, -0x1, URZ ;  /* 0xffffffff05047890 */ /* 0x000fc6000fffe0ff */
[----:B------:R-:W-:-:S03]  /*0090*/  ISETP.NE.AND P0, PT, R0, RZ, P0 ;  /* 0x000000ff0000720c */ /* 0x000fc60000705270 */
[C---:B0-----:R-:W-:Y:S02]  /*00a0*/  ISETP.NE.AND P1, PT, R7.reuse, UR4, PT ;  /* 0x0000000407007c0c */ /* 0x041fe4000bf25270 */
[----:B------:R-:W-:-:S13]  /*00b0*/  ISETP.NE.AND P0, PT, R7, RZ, P0 ;  /* 0x000000ff0700720c */ /* 0x000fda0000705270 */
[----:B---3--:R-:W-:Y:S05]  /*00c0*/  @P0 BRA P1, `(.L_x_0) ;  /* 0x0000000000200947 */ /* 0x008fea0000800000 */
[----:B------:R-:W0:Y:S01]  /*00d0*/  LDC.64 R2, c[0x0][0x380] ;  /* 0x0000e000ff027b82 */ /* 0x000e220000000a00 */
[----:B------:R-:W-:-:S07]  /*00e0*/  IMAD R7, R0, UR5, R7 ;  /* 0x0000000500077c24 */ /* 0x000fce000f8e0207 */
[----:B------:R-:W1:Y:S01]  /*00f0*/  LDC.64 R4, c[0x0][0x388] ;  /* 0x0000e200ff047b82 */ /* 0x000e620000000a00 */
[----:B0-----:R-:W-:-:S06]  /*0100*/  IMAD.WIDE R2, R7, 0x4, R2 ;  /* 0x0000000407027825 */ /* 0x001fcc00078e0202 */
[----:B------:R-:W2:Y:S01]  /*0110*/  LDG.E R3, desc[UR6][R2.64] ;  /* 0x0000000602037981 */ /* 0x000ea2000c1e1900 */
[----:B-1----:R-:W-:-:S05]  /*0120*/  IMAD.WIDE R4, R7, 0x4, R4 ;  /* 0x0000000407047825 */ /* 0x002fca00078e0204 */
[----:B--2---:R-:W-:Y:S01]  /*0130*/  STG.E desc[UR6][R4.64], R3 ;  /* 0x0000000304007986 */ /* 0x004fe2000c101906 */
[----:B------:R-:W-:Y:S05]  /*0140*/  EXIT ;  /* 0x000000000000794d */ /* 0x000fea0003800000 */
.L_x_0:
[----:B------:R-:W0:Y:S01]  /*0150*/  LDC.64 R2, c[0x0][0x380] ;  /* 0x0000e000ff027b82 */ /* 0x000e220000000a00 */
[----:B------:R-:W-:-:S04]  /*0160*/  IMAD R0, R0, UR5, R7 ;  /* 0x0000000500007c24 */ /* 0x000fc8000f8e0207 */
[----:B0-----:R-:W-:-:S06]  /*0170*/  IMAD.WIDE R4, R0, 0x4, R2 ;  /* 0x0000000400047825 */ /* 0x001fcc00078e0202 */
[----:B------:R-:W2:Y:S01]  /*0180*/  LDG.E R4, desc[UR6][R4.64] ;  /* 0x0000000604047981 */ /* 0x000ea2000c1e1900 */
[----:B------:R-:W-:Y:S01]  /*0190*/  BSSY.RECONVERGENT B0, `(.L_x_1) ;  /* 0x000000f000007945 */ /* 0x000fe20003800200 */
[----:B------:R-:W-:Y:S01]  /*01a0*/  IMAD.MOV.U32 R3, RZ, RZ, RZ ;  /* 0x000000ffff037224 */ /* 0x000fe200078e00ff */
[----:B--2---:R-:W-:-:S13]  /*01b0*/  ISETP.GE.AND P0, PT, R4, 0x1, PT ;  /* 0x000000010400780c */ /* 0x004fda0003f06270 */
[----:B------:R-:W-:Y:S05]  /*01c0*/  @!P0 BRA `(.L_x_2) ;  /* 0x00000000002c8947 */ /* 0x000fea0003800000 */
[----:B------:R-:W-:Y:S01]  /*01d0*/  BSSY.RECONVERGENT B1, `(.L_x_3) ;  /* 0x0000009000017945 */ /* 0x000fe20003800200 */
[----:B------:R-:W-:-:S07]  /*01e0*/  IMAD.MOV.U32 R2, RZ, RZ, RZ ;  /* 0x000000ffff027224 */ /* 0x000fce00078e00ff */
.L_x_4:
[----:B------:R-:W-:Y:S01]  /*01f0*/  IMAD R6, R2, 0x4, R1 ;  /* 0x0000000402067824 */ /* 0x000fe200078e0201 */
[C---:B------:R-:W-:Y:S02]  /*0200*/  LOP3.LUT R3, R4.reuse, 0x1, RZ, 0xc0, !PT ;  /* 0x0000000104037812 */ /* 0x040fe400078ec0ff */
[----:B------:R-:W-:Y:S02]  /*0210*/  ISETP.GE.U32.AND P0, PT, R4, 0x2, PT ;  /* 0x000000020400780c */ /* 0x000fe40003f06070 */
[----:B------:R-:W-:Y:S01]  /*0220*/  SHF.R.U32.HI R4, RZ, 0x1, R4 ;  /* 0x00000001ff047819 */ /* 0x000fe20000011604 */
[----:B------:R0:W-:Y:S01]  /*0230*/  STL [R6], R3 ;  /* 0x0000000306007387 */ /* 0x0001e20000100800 */
[----:B------:R-:W-:-:S09]  /*0240*/  IADD3 R2, PT, PT, R2, 0x1, RZ ;  /* 0x0000000102027810 */ /* 0x000fd20007ffe0ff */
[----:B0-----:R-:W-:Y:S05]  /*0250*/  @P0 BRA `(.L_x_4) ;  /* 0xfffffffc00e40947 */ /* 0x001fea000383ffff */
[----:B------:R-:W-:Y:S05]  /*0260*/  BSYNC.RECONVERGENT B1 ;  /* 0x0000000000017941 */ /* 0x000fea0003800200 */
.L_x_3:
[----:B------:R-:W-:-:S07]  /*0270*/  IMAD.MOV.U32 R3, RZ, RZ, R2 ;  /* 0x000000ffff037224 */ /* 0x000fce00078e0002 */
.L_x_2:
[----:B------:R-:W-:Y:S05]  /*0280*/  BSYNC.RECONVERGENT B0 ;  /* 0x0000000000007941 */ /* 0x000fea0003800200 */
.L_x_1:
[----:B------:R-:W-:Y:S01]  /*0290*/  ISETP.GE.AND P0, PT, R3, 0x1, PT ;  /* 0x000000010300780c */ /* 0x000fe20003f06270 */
[----:B------:R-:W-:Y:S01]  /*02a0*/  BSSY.RECONVERGENT B0, `(.L_x_5) ;  /* 0x00000d6000007945 */ /* 0x000fe20003800200 */
[----:B------:R-:W-:-:S11]  /*02b0*/  IMAD.MOV.U32 R2, RZ, RZ, RZ ;  /* 0x000000ffff027224 */ /* 0x000fd600078e00ff */
[----:B------:R-:W-:Y:S05]  /*02c0*/  @!P0 BRA `(.L_x_6) ;  /* 0x0000000c004c8947 */ /* 0x000fea0003800000 */
[C---:B------:R-:W-:Y:S01]  /*02d0*/  ISETP.GE.U32.AND P0, PT, R3.reuse, 0x10, PT ;  /* 0x000000100300780c */ /* 0x040fe20003f06070 */
[----:B------:R-:W-:Y:S01]  /*02e0*/  BSSY.RECONVERGENT B1, `(.L_x_7) ;  /* 0x000006f000017945 */ /* 0x000fe20003800200 */
[----:B------:R-:W-:Y:S01]  /*02f0*/  LOP3.LUT R22, R3, 0xf, RZ, 0xc0, !PT ;  /* 0x0000000f03167812 */ /* 0x000fe200078ec0ff */
[----:B------:R-:W-:Y:S02]  /*0300*/  IMAD.MOV.U32 R2, RZ, RZ, RZ ;  /* 0x000000ffff027224 */ /* 0x000fe400078e00ff */
[----:B------:R-:W-:-:S08]  /*0310*/  IMAD.MOV.U32 R4, RZ, RZ, R3 ;  /* 0x000000ffff047224 */ /* 0x000fd000078e0003 */
[----:B------:R-:W-:Y:S05]  /*0320*/  @!P0 BRA `(.L_x_8) ;  /* 0x0000000400a88947 */ /* 0x000fea0003800000 */
[C---:B------:R-:W-:Y:S01]  /*0330*/  LOP3.LUT R5, R3.reuse, 0xfffffff0, RZ, 0xc0, !PT ;  /* 0xfffffff003057812 */ /* 0x040fe200078ec0ff */
[----:B------:R-:W-:Y:S01]  /*0340*/  BSSY.RECONVERGENT B2, `(.L_x_9) ;  /* 0x0000067000027945 */ /* 0x000fe20003800200 */
[----:B------:R-:W-:Y:S01]  /*0350*/  IADD3 R4, PT, PT, R3, -0x8, RZ ;  /* 0xfffffff803047810 */ /* 0x000fe20007ffe0ff */
[----:B------:R-:W-:Y:S02]  /*0360*/  IMAD.MOV.U32 R2, RZ, RZ, RZ ;  /* 0x000000ffff027224 */ /* 0x000fe400078e00ff */
[----:B------:R-:W-:-:S07]  /*0370*/  IMAD.MOV R5, RZ, RZ, -R5 ;  /* 0x000000ffff057224 */ /* 0x000fce00078e0a05 */
.L_x_10:
[C---:B------:R-:W-:Y:S02]  /*0380*/  VIADD R6, R4.reuse, 0x7 ;  /* 0x0000000704067836 */ /* 0x040fe40000000000 */
[C---:B------:R-:W-:Y:S02]  /*0390*/  VIADD R8, R4.reuse, 0x6 ;  /* 0x0000000604087836 */ /* 0x040fe40000000000 */
[----:B------:R-:W-:Y:S01]  /*03a0*/  VIADD R10, R4, 0x5 ;  /* 0x00000005040a7836 */ /* 0x000fe20000000000 */
[----:B------:R-:W-:Y:S01]  /*03b0*/  LEA R6, R6, R1, 0x2 ;  /* 0x0000000106067211 */ /* 0x000fe200078e10ff */
[----:B------:R-:W-:-:S04]  /*03c0*/  IMAD R8, R8, 0x4, R1 ;  /* 0x0000000408087824 */ /* 0x000fc800078e0201 */
[----:B------:R0:W2:Y:S01]  /*03d0*/  LDL R17, [R6] ;  /* 0x0000000006117983 */ /* 0x0000a20000100800 */
[----:B------:R-:W-:Y:S02]  /*03e0*/  VIADD R12, R4, 0x4 ;  /* 0x00000004040c7836 */ /* 0x000fe40000000000 */
[--C-:B------:R-:W-:Y:S01]  /*03f0*/  IMAD R10, R10, 0x4, R1.reuse ;  /* 0x000000040a0a7824 */ /* 0x100fe200078e0201 */
[----:B------:R1:W3:Y:S01]  /*0400*/  LDL R18, [R8] ;  /* 0x0000000008127983 */ /* 0x0002e20000100800 */
[----:B------:R-:W-:Y:S01]  /*0410*/  IADD3 R14, PT, PT, R4, 0x3, RZ ;  /* 0x00000003040e7810 */ /* 0x000fe20007ffe0ff */
[--C-:B------:R-:W-:Y:S02]  /*0420*/  IMAD R12, R12, 0x4, R1.reuse ;  /* 0x000000040c0c7824 */ /* 0x100fe400078e0201 */
[----:B------:R4:W5:Y:S01]  /*0430*/  LDL R19, [R10] ;  /* 0x000000000a137983 */ /* 0x0009620000100800 */
[----:B------:R-:W-:Y:S02]  /*0440*/  VIADD R16, R4, 0x2 ;  /* 0x0000000204107836 */ /* 0x000fe40000000000 */
[----:B------:R-:W-:Y:S01]  /*0450*/  IMAD R21, R14, 0x4, R1 ;  /* 0x000000040e157824 */ /* 0x000fe200078e0201 */
[----:B------:R-:W5:Y:S01]  /*0460*/  LDL R20, [R12] ;  /* 0x000000000c147983 */ /* 0x000f620000100800 */
[----:B------:R-:W-:Y:S01]  /*0470*/  VIADD R14, R4, 0x1 ;  /* 0x00000001040e7836 */ /* 0x000fe20000000000 */
[----:B------:R-:W-:-:S03]  /*0480*/  LEA R16, R16, R1, 0x2 ;  /* 0x0000000110107211 */ /* 0x000fc600078e10ff */
[----:B------:R-:W5:Y:S01]  /*0490*/  LDL R21, [R21] ;  /* 0x0000000015157983 */ /* 0x000f620000100800 */
[--C-:B------:R-:W-:Y:S02]  /*04a0*/  IMAD R15, R14, 0x4, R1.reuse ;  /* 0x000000040e0f7824 */ /* 0x100fe400078e0201 */
[C---:B0-----:R-:W-:Y:S01]  /*04b0*/  VIADD R6, R4.reuse, 0xffffffff ;  /* 0xffffffff04067836 */ /* 0x041fe20000000000 */
[----:B------:R-:W5:Y:S01]  /*04c0*/  LDL R16, [R16] ;  /* 0x0000000010107983 */ /* 0x000f620000100800 */
[----:B------:R-:W-:-:S03]  /*04d0*/  IMAD R14, R4, 0x4, R1 ;  /* 0x00000004040e7824 */ /* 0x000fc600078e0201 */
[----:B------:R-:W5:Y:S01]  /*04e0*/  LDL R15, [R15] ;  /* 0x000000000f0f7983 */ /* 0x000f620000100800 */
[----:B------:R-:W-:Y:S01]  /*04f0*/  LEA R6, R6, R1, 0x2 ;  /* 0x0000000106067211 */ /* 0x000fe200078e10ff */
[C---:B-1----:R-:W-:Y:S02]  /*0500*/  VIADD R8, R4.reuse, 0xfffffffe ;  /* 0xfffffffe04087836 */ /* 0x042fe40000000000 */
[----:B------:R-:W5:Y:S01]  /*0510*/  LDL R14, [R14] ;  /* 0x000000000e0e7983 */ /* 0x000f620000100800 */
[----:B----4-:R-:W-:Y:S02]  /*0520*/  VIADD R10, R4, 0xfffffffd ;  /* 0xfffffffd040a7836 */ /* 0x010fe40000000000 */
[--C-:B------:R-:W-:Y:S01]  /*0530*/  IMAD R8, R8, 0x4, R1.reuse ;  /* 0x0000000408087824 */ /* 0x100fe200078e0201 */
[----:B------:R0:W4:Y:S01]  /*0540*/  LDL R13, [R6] ;  /* 0x00000000060d7983 */ /* 0x0001220000100800 */
[--C-:B------:R-:W-:Y:S01]  /*0550*/  IMAD R11, R10, 0x4, R1.reuse ;  /* 0x000000040a0b7824 */ /* 0x100fe200078e0201 */
[C---:B------:R-:W-:Y:S01]  /*0560*/  IADD3 R26, PT, PT, R4.reuse, -0x5, RZ ;  /* 0xfffffffb041a7810 */ /* 0x040fe20007ffe0ff */
[----:B------:R-:W-:Y:S01]  /*0570*/  VIADD R24, R4, 0xfffffffc ;  /* 0xfffffffc04187836 */ /* 0x000fe20000000000 */
[----:B------:R-:W4:Y:S03]  /*0580*/  LDL R12, [R8] ;  /* 0x00000000080c7983 */ /* 0x000f260000100800 */
[--C-:B------:R-:W-:Y:S01]  /*0590*/  IMAD R10, R24, 0x4, R1.reuse ;  /* 0x00000004180a7824 */ /* 0x100fe200078e0201 */
[----:B------:R-:W4:Y:S01]  /*05a0*/  LDL R11, [R11] ;  /* 0x000000000b0b7983 */ /* 0x000f220000100800 */
[----:B------:R-:W-:-:S02]  /*05b0*/  IMAD R9, R26, 0x4, R1 ;  /* 0x000000041a097824 */ /* 0x000fc400078e0201 */
[C---:B------:R-:W-:Y:S02]  /*05c0*/  VIADD R26, R4.reuse, 0xfffffff9 ;  /* 0xfffffff9041a7836 */ /* 0x040fe40000000000 */
[----:B------:R-:W-:Y:S01]  /*05d0*/  VIADD R24, R4, 0xfffffffa ;  /* 0xfffffffa04187836 */ /* 0x000fe20000000000 */
[----:B------:R-:W4:Y:S01]  /*05e0*/  LDL R10, [R10] ;  /* 0x000000000a0a7983 */ /* 0x000f220000100800 */
[----:B------:R-:W-:-:S03]  /*05f0*/  IMAD R7, R26, 0x4, R1 ;  /* 0x000000041a077824 */ /* 0x000fc600078e0201 */
[----:B------:R-:W4:Y:S01]  /*0600*/  LDL R9, [R9] ;  /* 0x0000000009097983 */ /* 0x000f220000100800 */
[----:B------:R-:W-:Y:S01]  /*0610*/  LEA R24, R24, R1, 0x2 ;  /* 0x0000000118187211 */ /* 0x000fe200078e10ff */
[----:B0-----:R-:W-:Y:S02]  /*0620*/  VIADD R6, R4, 0xfffffff8 ;  /* 0xfffffff804067836 */ /* 0x001fe40000000000 */
[----:B------:R-:W4:Y:S02]  /*0630*/  LDL R7, [R7] ;  /* 0x0000000007077983 */ /* 0x000f240000100800 */
[----:B------:R-:W-:Y:S02]  /*0640*/  IMAD R6, R6, 0x4, R1 ;  /* 0x0000000406067824 */ /* 0x000fe400078e0201 */
[----:B------:R-:W4:Y:S04]  /*0650*/  LDL R8, [R24] ;  /* 0x0000000018087983 */ /* 0x000f280000100800 */
[----:B------:R-:W4:Y:S01]  /*0660*/  LDL R6, [R6] ;  /* 0x0000000006067983 */ /* 0x000f220000100800 */
[----:B------:R-:W-:Y:S01]  /*0670*/  IADD3 R5, PT, PT, R5, 0x10, RZ ;  /* 0x0000001005057810 */ /* 0x000fe20007ffe0ff */
[----:B------:R-:W-:Y:S01]  /*0680*/  VIADD R4, R4, 0xfffffff0 ;  /* 0xfffffff004047836 */ /* 0x000fe20000000000 */
[----:B--2---:R-:W-:-:S02]  /*0690*/  ISETP.NE.AND P0, PT, R17, RZ, PT ;  /* 0x000000ff1100720c */ /* 0x004fc40003f05270 */
[----:B---3--:R-:W-:Y:S02]  /*06a0*/  ISETP.NE.AND P1, PT, R18, RZ, PT ;  /* 0x000000ff1200720c */ /* 0x008fe40003f25270 */
[----:B------:R-:W-:Y:S02]  /*06b0*/  SEL R17, RZ, 0x1, P0 ;  /* 0x00000001ff117807 */ /* 0x000fe40000000000 */
[----:B-----5:R-:W-:Y:S02]  /*06c0*/  ISETP.NE.AND P0, PT, R19, RZ, PT ;  /* 0x000000ff1300720c */ /* 0x020fe40003f05270 */
[----:B------:R-:W-:Y:S01]  /*06d0*/  SEL R18, RZ, 0x1, P1 ;  /* 0x00000001ff127807 */ /* 0x000fe20000800000 */
[----:B------:R-:W-:Y:S01]  /*06e0*/  IMAD R17, R2, 0xa, R17 ;  /* 0x0000000a02117824 */ /* 0x000fe200078e0211 */
[----:B------:R-:W-:Y:S02]  /*06f0*/  ISETP.NE.AND P1, PT, R20, RZ, PT ;  /* 0x000000ff1400720c */ /* 0x000fe40003f25270 */
[----:B------:R-:W-:Y:S01]  /*0700*/  SEL R2, RZ, 0x1, P0 ;  /* 0x00000001ff027807 */ /* 0x000fe20000000000 */
[----:B------:R-:W-:Y:S01]  /*0710*/  IMAD R17, R17, 0xa, R18 ;  /* 0x0000000a11117824 */ /* 0x000fe200078e0212 */
[----:B------:R-:W-:-:S02]  /*0720*/  SEL R19, RZ, 0x1, P1 ;  /* 0x00000001ff137807 */ /* 0x000fc40000800000 */
[----:B------:R-:W-:Y:S01]  /*0730*/  ISETP.NE.AND P0, PT, R21, RZ, PT ;  /* 0x000000ff1500720c */ /* 0x000fe20003f05270 */
[----:B------:R-:W-:Y:S01]  /*0740*/  IMAD R2, R17, 0xa, R2 ;  /* 0x0000000a11027824 */ /* 0x000fe200078e0202 */
[----:B------:R-:W-:Y:S02]  /*0750*/  ISETP.NE.AND P1, PT, R16, RZ, PT ;  /* 0x000000ff1000720c */ /* 0x000fe40003f25270 */
[----:B------:R-:W-:Y:S01]  /*0760*/  SEL R17, RZ, 0x1, P0 ;  /* 0x00000001ff117807 */ /* 0x000fe20000000000 */
[----:B------:R-:W-:Y:S01]  /*0770*/  IMAD R2, R2, 0xa, R19 ;  /* 0x0000000a02027824 */ /* 0x000fe200078e0213 */
[----:B------:R-:W-:Y:S02]  /*0780*/  ISETP.NE.AND P0, PT, R15, RZ, PT ;  /* 0x000000ff0f00720c */ /* 0x000fe40003f05270 */
[----:B------:R-:W-:Y:S01]  /*0790*/  SEL R15, RZ, 0x1, P1 ;  /* 0x00000001ff0f7807 */ /* 0x000fe20000800000 */
[----:B------:R-:W-:Y:S01]  /*07a0*/  IMAD R2, R2, 0xa, R17 ;  /* 0x0000000a02027824 */ /* 0x000fe200078e0211 */
[----:B------:R-:W-:-:S02]  /*07b0*/  ISETP.NE.AND P1, PT, R14, RZ, PT ;  /* 0x000000ff0e00720c */ /* 0x000fc40003f25270 */
[----:B------:R-:W-:Y:S01]  /*07c0*/  SEL R17, RZ, 0x1, P0 ;  /* 0x00000001ff117807 */ /* 0x000fe20000000000 */
[----:B------:R-:W-:Y:S01]  /*07d0*/  IMAD R2, R2, 0xa, R15 ;  /* 0x0000000a02027824 */ /* 0x000fe200078e020f */
[----:B----4-:R-:W-:Y:S02]  /*07e0*/  ISETP.NE.AND P0, PT, R13, RZ, PT ;  /* 0x000000ff0d00720c */ /* 0x010fe40003f05270 */
        /* <DEDUP_REMOVED lines=8> */
[----:B------:R-:W-:Y:S02]  /*0870*/  SEL R13, RZ, 0x1, P0 ;  /* 0x00000001ff0d7807 */ /* 0x000fe40000000000 */
[----:B------:R-:W-:Y:S01]  /*0880*/  ISETP.NE.AND P1, PT, R10, RZ, PT ;  /* 0x000000ff0a00720c */ /* 0x000fe20003f25270 */
[----:B------:R-:W-:Y:S01]  /*0890*/  IMAD R2, R2, 0xa, R11 ;  /* 0x0000000a02027824 */ /* 0x000fe200078e020b */
[----:B------:R-:W-:-:S03]  /*08a0*/  ISETP.NE.AND P0, PT, R9, RZ, PT ;  /* 0x000000ff0900720c */ /* 0x000fc60003f05270 */
[----:B------:R-:W-:Y:S01]  /*08b0*/  IMAD R2, R2, 0xa, R13 ;  /* 0x0000000a02027824 */ /* 0x000fe200078e020d */
[----:B------:R-:W-:Y:S02]  /*08c0*/  SEL R9, RZ, 0x1, P1 ;  /* 0x00000001ff097807 */ /* 0x000fe40000800000 */
[----:B------:R-:W-:Y:S02]  /*08d0*/  SEL R11, RZ, 0x1, P0 ;  /* 0x00000001ff0b7807 */ /* 0x000fe40000000000 */
[----:B------:R-:W-:Y:S01]  /*08e0*/  ISETP.NE.AND P0, PT, R7, RZ, PT ;  /* 0x000000ff0700720c */ /* 0x000fe20003f05270 */
[----:B------:R-:W-:Y:S01]  /*08f0*/  IMAD R2, R2, 0xa, R9 ;  /* 0x0000000a02027824 */ /* 0x000fe200078e0209 */
[----:B------:R-:W-:Y:S02]  /*0900*/  ISETP.NE.AND P1, PT, R8, RZ, PT ;  /* 0x000000ff0800720c */ /* 0x000fe40003f25270 */
[----:B------:R-:W-:Y:S02]  /*0910*/  SEL R9, RZ, 0x1, P0 ;  /* 0x00000001ff097807 */ /* 0x000fe40000000000 */
[----:B------:R-:W-:Y:S01]  /*0920*/  ISETP.NE.AND P0, PT, R5, RZ, PT ;  /* 0x000000ff0500720c */ /* 0x000fe20003f05270 */
[----:B------:R-:W-:Y:S01]  /*0930*/  IMAD R2, R2, 0xa, R11 ;  /* 0x0000000a02027824 */ /* 0x000fe200078e020b */
[----:B------:R-:W-:-:S02]  /*0940*/  SEL R7, RZ, 0x1, P1 ;  /* 0x00000001ff077807 */ /* 0x000fc40000800000 */
[----:B------:R-:W-:-:S03]  /*0950*/  ISETP.NE.AND P1, PT, R6, RZ, PT ;  /* 0x000000ff0600720c */ /* 0x000fc60003f25270 */
[----:B------:R-:W-:Y:S01]  /*0960*/  IMAD R2, R2, 0xa, R7 ;  /* 0x0000000a02027824 */ /* 0x000fe200078e0207 */
[----:B------:R-:W-:-:S03]  /*0970*/  SEL R7, RZ, 0x1, P1 ;  /* 0x00000001ff077807 */ /* 0x000fc60000800000 */
[----:B------:R-:W-:-:S04]  /*0980*/  IMAD R2, R2, 0xa, R9 ;  /* 0x0000000a02027824 */ /* 0x000fc800078e0209 */
[----:B------:R-:W-:Y:S01]  /*0990*/  IMAD R2, R2, 0xa, R7 ;  /* 0x0000000a02027824 */ /* 0x000fe200078e0207 */
[----:B------:R-:W-:Y:S06]  /*09a0*/  @P0 BRA `(.L_x_10) ;  /* 0xfffffff800740947 */ /* 0x000fec000383ffff */
[----:B------:R-:W-:Y:S05]  /*09b0*/  BSYNC.RECONVERGENT B2 ;  /* 0x0000000000027941 */ /* 0x000fea0003800200 */
.L_x_9:
[----:B------:R-:W-:-:S07]  /*09c0*/  VIADD R4, R4, 0x8 ;  /* 0x0000000804047836 */ /* 0x000fce0000000000 */
.L_x_8:
[----:B------:R-:W-:Y:S05]  /*09d0*/  BSYNC.RECONVERGENT B1 ;  /* 0x0000000000017941 */ /* 0x000fea0003800200 */
.L_x_7:
[----:B------:R-:W-:-:S13]  /*09e0*/  ISETP.NE.AND P0, PT, R22, RZ, PT ;  /* 0x000000ff1600720c */ /* 0x000fda0003f05270 */
[----:B------:R-:W-:Y:S05]  /*09f0*/  @!P0 BRA `(.L_x_6) ;  /* 0x0000000400808947 */ /* 0x000fea0003800000 */
[----:B------:R-:W-:Y:S01]  /*0a00*/  ISETP.GE.U32.AND P1, PT, R22, 0x8, PT ;  /* 0x000000081600780c */ /* 0x000fe20003f26070 */
[----:B------:R-:W-:Y:S01]  /*0a10*/  BSSY.RECONVERGENT B1, `(.L_x_11) ;  /* 0x0000034000017945 */ /* 0x000fe20003800200 */
[----:B------:R-:W-:-:S04]  /*0a20*/  LOP3.LUT R9, R3, 0x7, RZ, 0xc0, !PT ;  /* 0x0000000703097812 */ /* 0x000fc800078ec0ff */
[----:B------:R-:W-:-:S07]  /*0a30*/  ISETP.NE.AND P0, PT, R9, RZ, PT ;  /* 0x000000ff0900720c */ /* 0x000fce0003f05270 */
[----:B------:R-:W-:Y:S06]  /*0a40*/  @!P1 BRA `(.L_x_12) ;  /* 0x0000000000c09947 */ /* 0x000fec0003800000 */
[C---:B------:R-:W-:Y:S01]  /*0a50*/  VIADD R6, R4.reuse, 0xffffffff ;  /* 0xffffffff04067836 */ /* 0x040fe20000000000 */
[C---:B------:R-:W-:Y:S01]  /*0a60*/  IADD3 R8, PT, PT, R4.reuse, -0x2, RZ ;  /* 0xfffffffe04087810 */ /* 0x040fe20007ffe0ff */
[----:B------:R-:W-:Y:S02]  /*0a70*/  VIADD R10, R4, 0xfffffffd ;  /* 0xfffffffd040a7836 */ /* 0x000fe40000000000 */
[--C-:B------:R-:W-:Y:S02]  /*0a80*/  IMAD R6, R6, 0x4, R1.reuse ;  /* 0x0000000406067824 */ /* 0x100fe400078e0201 */
[--C-:B------:R-:W-:Y:S01]  /*0a90*/  IMAD R8, R8, 0x4, R1.reuse ;  /* 0x0000000408087824 */ /* 0x100fe200078e0201 */
[----:B------:R-:W-:Y:S01]  /*0aa0*/  IADD3 R12, PT, PT, R4, -0x4, RZ ;  /* 0xfffffffc040c7810 */ /* 0x000fe20007ffe0ff */
[----:B------:R-:W-:Y:S02]  /*0ab0*/  IMAD R10, R10, 0x4, R1 ;  /* 0x000000040a0a7824 */ /* 0x000fe400078e0201 */
[----:B------:R-:W2:Y:S01]  /*0ac0*/  LDL R6, [R6] ;  /* 0x0000000006067983 */ /* 0x000ea20000100800 */
[----:B------:R-:W-:-:S03]  /*0ad0*/  VIADD R14, R4, 0xfffffffb ;  /* 0xfffffffb040e7836 */ /* 0x000fc60000000000 */
[----:B------:R-:W3:Y:S01]  /*0ae0*/  LDL R8, [R8] ;  /* 0x0000000008087983 */ /* 0x000ee20000100800 */
[--C-:B------:R-:W-:Y:S01]  /*0af0*/  IMAD R12, R12, 0x4, R1.reuse ;  /* 0x000000040c0c7824 */ /* 0x100fe200078e0201 */
[----:B------:R-:W-:Y:S02]  /*0b00*/  IADD3 R16, PT, PT, R4, -0x6, RZ ;  /* 0xfffffffa04107810 */ /* 0x000fe40007ffe0ff */
[----:B------:R-:W4:Y:S01]  /*0b10*/  LDL R10, [R10] ;  /* 0x000000000a0a7983 */ /* 0x000f220000100800 */
[--C-:B------:R-:W-:Y:S02]  /*0b20*/  IMAD R14, R14, 0x4, R1.reuse ;  /* 0x000000040e0e7824 */ /* 0x100fe400078e0201 */
[----:B------:R-:W-:Y:S01]  /*0b30*/  VIADD R18, R4, 0xfffffff9 ;  /* 0xfffffff904127836 */ /* 0x000fe20000000000 */
[----:B------:R-:W5:Y:S01]  /*0b40*/  LDL R12, [R12] ;  /* 0x000000000c0c7983 */ /* 0x000f620000100800 */
[----:B------:R-:W-:-:S03]  /*0b50*/  IMAD R16, R16, 0x4, R1 ;  /* 0x0000000410107824 */ /* 0x000fc600078e0201 */
[----:B------:R-:W5:Y:S01]  /*0b60*/  LDL R14, [R14] ;  /* 0x000000000e0e7983 */ /* 0x000f620000100800 */
[----:B------:R-:W-:Y:S01]  /*0b70*/  LEA R18, R18, R1, 0x2 ;  /* 0x0000000112127211 */ /* 0x000fe200078e10ff */
[----:B------:R-:W-:Y:S02]  /*0b80*/  VIADD R4, R4, 0xfffffff8 ;  /* 0xfffffff804047836 */ /* 0x000fe40000000000 */
[----:B------:R-:W5:Y:S02]  /*0b90*/  LDL R16, [R16] ;  /* 0x0000000010107983 */ /* 0x000f640000100800 */
[----:B------:R-:W-:Y:S02]  /*0ba0*/  IMAD R7, R4, 0x4, R1 ;  /* 0x0000000404077824 */ /* 0x000fe400078e0201 */
[----:B------:R-:W5:Y:S04]  /*0bb0*/  LDL R18, [R18] ;  /* 0x0000000012127983 */ /* 0x000f680000100800 */
[----:B------:R0:W5:Y:S01]  /*0bc0*/  LDL R11, [R7] ;  /* 0x00000000070b7983 */ /* 0x0001620000100800 */
[----:B--2---:R-:W-:-:S02]  /*0bd0*/  ISETP.NE.AND P2, PT, R6, RZ, PT ;  /* 0x000000ff0600720c */ /* 0x004fc40003f45270 */
[----:B---3--:R-:W-:Y:S02]  /*0be0*/  ISETP.NE.AND P1, PT, R8, RZ, PT ;  /* 0x000000ff0800720c */ /* 0x008fe40003f25270 */
[----:B------:R-:W-:Y:S02]  /*0bf0*/  SEL R5, RZ, 0x1, P2 ;  /* 0x00000001ff057807 */ /* 0x000fe40001000000 */
[----:B----4-:R-:W-:Y:S02]  /*0c00*/  ISETP.NE.AND P2, PT, R10, RZ, PT ;  /* 0x000000ff0a00720c */ /* 0x010fe40003f45270 */
[----:B------:R-:W-:Y:S01]  /*0c10*/  SEL R6, RZ, 0x1, P1 ;  /* 0x00000001ff067807 */ /* 0x000fe20000800000 */
[----:B------:R-:W-:Y:S01]  /*0c20*/  IMAD R5, R2, 0xa, R5 ;  /* 0x0000000a02057824 */ /* 0x000fe200078e0205 */
[----:B-----5:R-:W-:Y:S02]  /*0c30*/  ISETP.NE.AND P1, PT, R12, RZ, PT ;  /* 0x000000ff0c00720c */ /* 0x020fe40003f25270 */
[----:B------:R-:W-:Y:S01]  /*0c40*/  SEL R2, RZ, 0x1, P2 ;  /* 0x00000001ff027807 */ /* 0x000fe20001000000 */
[----:B------:R-:W-:Y:S01]  /*0c50*/  IMAD R5, R5, 0xa, R6 ;  /* 0x0000000a05057824 */ /* 0x000fe200078e0206 */
[----:B------:R-:W-:-:S02]  /*0c60*/  ISETP.NE.AND P2, PT, R14, RZ, PT ;  /* 0x000000ff0e00720c */ /* 0x000fc40003f45270 */
[----:B0-----:R-:W-:Y:S01]  /*0c70*/  SEL R7, RZ, 0x1, P1 ;  /* 0x00000001ff077807 */ /* 0x001fe20000800000 */
        /* <DEDUP_REMOVED lines=10> */
[----:B------:R-:W-:-:S03]  /*0d20*/  SEL R7, RZ, 0x1, P1 ;  /* 0x00000001ff077807 */ /* 0x000fc60000800000 */
[----:B------:R-:W-:-:S04]  /*0d30*/  IMAD R2, R2, 0xa, R5 ;  /* 0x0000000a02027824 */ /* 0x000fc800078e0205 */
[----:B------:R-:W-:-:S07]  /*0d40*/  IMAD R2, R2, 0xa, R7 ;  /* 0x0000000a02027824 */ /* 0x000fce00078e0207 */
.L_x_12:
[----:B------:R-:W-:Y:S05]  /*0d50*/  BSYNC.RECONVERGENT B1 ;  /* 0x0000000000017941 */ /* 0x000fea0003800200 */
.L_x_11:
        /* <DEDUP_REMOVED lines=11> */
[----:B------:R-:W-:Y:S01]  /*0e10*/  LEA R10, R10, R1, 0x2 ;  /* 0x000000010a0a7211 */ /* 0x000fe200078e10ff */
[----:B------:R-:W-:Y:S02]  /*0e20*/  VIADD R4, R4, 0xfffffffc ;  /* 0xfffffffc04047836 */ /* 0x000fe40000000000 */
[----:B------:R-:W2:Y:S02]  /*0e30*/  LDL R6, [R6] ;  /* 0x0000000006067983 */ /* 0x000ea40000100800 */
[----:B------:R-:W-:-:S02]  /*0e40*/  IMAD R7, R4, 0x4, R1 ;  /* 0x0000000404077824 */ /* 0x000fc400078e0201 */
[----:B------:R-:W3:Y:S04]  /*0e50*/  LDL R8, [R8] ;  /* 0x0000000008087983 */ /* 0x000ee80000100800 */
[----:B------:R-:W4:Y:S04]  /*0e60*/  LDL R10, [R10] ;  /* 0x000000000a0a7983 */ /* 0x000f280000100800 */
[----:B------:R-:W5:Y:S01]  /*0e70*/  LDL R7, [R7] ;  /* 0x0000000007077983 */ /* 0x000f620000100800 */
[----:B--2---:R-:W-:Y:S02]  /*0e80*/  ISETP.NE.AND P2, PT, R6, RZ, PT ;  /* 0x000000ff0600720c */ /* 0x004fe40003f45270 */
[----:B---3--:R-:W-:-:S02]  /*0e90*/  ISETP.NE.AND P1, PT, R8, RZ, PT ;  /* 0x000000ff0800720c */ /* 0x008fc40003f25270 */
[----:B------:R-:W-:Y:S02]  /*0ea0*/  SEL R5, RZ, 0x1, P2 ;  /* 0x00000001ff057807 */ /* 0x000fe40001000000 */
[----:B----4-:R-:W-:Y:S02]  /*0eb0*/  ISETP.NE.AND P2, PT, R10, RZ, PT ;  /* 0x000000ff0a00720c */ /* 0x010fe40003f45270 */
[----:B------:R-:W-:Y:S01]  /*0ec0*/  SEL R6, RZ, 0x1, P1 ;  /* 0x00000001ff067807 */ /* 0x000fe20000800000 */
[----:B------:R-:W-:Y:S01]  /*0ed0*/  IMAD R5, R2, 0xa, R5 ;  /* 0x0000000a02057824 */ /* 0x000fe200078e0205 */
[----:B-----5:R-:W-:Y:S02]  /*0ee0*/  ISETP.NE.AND P1, PT, R7, RZ, PT ;  /* 0x000000ff0700720c */ /* 0x020fe40003f25270 */
[----:B------:R-:W-:Y:S01]  /*0ef0*/  SEL R2, RZ, 0x1, P2 ;  /* 0x00000001ff027807 */ /* 0x000fe20001000000 */
[----:B------:R-:W-:Y:S01]  /*0f00*/  IMAD R5, R5, 0xa, R6 ;  /* 0x0000000a05057824 */ /* 0x000fe200078e0206 */
[----:B------:R-:W-:-:S03]  /*0f10*/  SEL R9, RZ, 0x1, P1 ;  /* 0x00000001ff097807 */ /* 0x000fc60000800000 */
[----:B------:R-:W-:-:S04]  /*0f20*/  IMAD R2, R5, 0xa, R2 ;  /* 0x0000000a05027824 */ /* 0x000fc800078e0202 */
[----:B------:R-:W-:-:S07]  /*0f30*/  IMAD R2, R2, 0xa, R9 ;  /* 0x0000000a02027824 */ /* 0x000fce00078e0209 */
.L_x_14:
[----:B------:R-:W-:Y:S05]  /*0f40*/  BSYNC.RECONVERGENT B1 ;  /* 0x0000000000017941 */ /* 0x000fea0003800200 */
.L_x_13:
[----:B------:R-:W-:Y:S05]  /*0f50*/  @!P0 BRA `(.L_x_6) ;  /* 0x0000000000288947 */ /* 0x000fea0003800000 */
[----:B------:R-:W-:-:S07]  /*0f60*/  IMAD.MOV R3, RZ, RZ, -R3 ;  /* 0x000000ffff037224 */ /* 0x000fce00078e0a03 */
.L_x_15:
[----:B------:R-:W-:-:S05]  /*0f70*/  IADD3 R4, PT, PT, R4, -0x1, RZ ;  /* 0xffffffff04047810 */ /* 0x000fca0007ffe0ff */
[----:B------:R-:W-:-:S06]  /*0f80*/  IMAD R5, R4, 0x4, R1 ;  /* 0x0000000404057824 */ /* 0x000fcc00078e0201 */
[----:B------:R-:W2:Y:S01]  /*0f90*/  LDL R5, [R5] ;  /* 0x0000000005057983 */ /* 0x000ea20000100800 */
[----:B------:R-:W-:-:S05]  /*0fa0*/  VIADD R3, R3, 0x1 ;  /* 0x0000000103037836 */ /* 0x000fca0000000000 */
[----:B------:R-:W-:Y:S02]  /*0fb0*/  ISETP.NE.AND P1, PT, R3, RZ, PT ;  /* 0x000000ff0300720c */ /* 0x000fe40003f25270 */
[----:B--2---:R-:W-:-:S04]  /*0fc0*/  ISETP.NE.AND P0, PT, R5, RZ, PT ;  /* 0x000000ff0500720c */ /* 0x004fc80003f05270 */
[----:B------:R-:W-:-:S05]  /*0fd0*/  SEL R7, RZ, 0x1, P0 ;  /* 0x00000001ff077807 */ /* 0x000fca0000000000 */
[----:B------:R-:W-:Y:S02]  /*0fe0*/  IMAD R2, R2, 0xa, R7 ;  /* 0x0000000a02027824 */ /* 0x000fe400078e0207 */
[----:B------:R-:W-:Y:S05]  /*0ff0*/  @P1 BRA `(.L_x_15) ;  /* 0xfffffffc00dc1947 */ /* 0x000fea000383ffff */
.L_x_6:
[----:B------:R-:W-:Y:S05]  /*1000*/  BSYNC.RECONVERGENT B0 ;  /* 0x0000000000007941 */ /* 0x000fea0003800200 */
.L_x_5:
[----:B------:R-:W0:Y:S02]  /*1010*/  LDC.64 R4, c[0x0][0x388] ;  /* 0x0000e200ff047b82 */ /* 0x000e240000000a00 */
[----:B0-----:R-:W-:-:S05]  /*1020*/  IMAD.WIDE R4, R0, 0x4, R4 ;  /* 0x0000000400047825 */ /* 0x001fca00078e0204 */
[----:B------:R-:W-:Y:S01]  /*1030*/  STG.E desc[UR6][R4.64], R2 ;  /* 0x0000000204007986 */ /* 0x000fe2000c101906 */
[----:B------:R-:W-:Y:S05]  /*1040*/  EXIT ;  /* 0x000000000000794d */ /* 0x000fea0003800000 */
.L_x_16:
[----:B------:R-:W-:-:S00]  /*1050*/  BRA `(.L_x_16) ;  /* 0xfffffffc00fc7947 */ /* 0x000fc0000383ffff */
[----:B------:R-:W-:-:S00]  /*1060*/  NOP ;  /* 0x0000000000007918 */ /* 0x000fc00000000000 */
        /* <DEDUP_REMOVED lines=9> */
.L_x_17:


//--------------------- .nv.shared.reserved.0     --------------------------
	.section	.nv.shared.reserved.0,"aw",@nobits
	.weak		__nv_reservedSMEM_offset_0_alias
	.size		__nv_reservedSMEM_offset_0_alias, 0, 64
	.other		__nv_reservedSMEM_offset_0_alias,@"STO_CUDA_RESERVED_SHARED STV_DEFAULT"
__nv_reservedSMEM_offset_0_alias:
	.zero		0
	.zero		64


//--------------------- .nv.constant0._Z3addPiS_ii --------------------------
	.section	.nv.constant0._Z3addPiS_ii,"a",@progbits
	.sectionflags	@""
	.align	4
.nv.constant0._Z3addPiS_ii:
	.zero		920


//--------------------- SYMBOLS --------------------------

	.type		.nv.reservedSmem.offset0,@object
	.size		.nv.reservedSmem.offset0,0x4
